//
// Generated by NVIDIA NVVM Compiler
//
// Compiler Build ID: CL-36424714
// Cuda compilation tools, release 13.0, V13.0.88
// Based on NVVM 20.0.0
//

.version 9.0
.target sm_100
.address_size 64

	// .globl	_Z12sumaVectoresPfS_S_

.visible .entry _Z12sumaVectoresPfS_S_(
	.param .u64 .ptr .align 1 _Z12sumaVectoresPfS_S__param_0,
	.param .u64 .ptr .align 1 _Z12sumaVectoresPfS_S__param_1,
	.param .u64 .ptr .align 1 _Z12sumaVectoresPfS_S__param_2
)
{
	.reg .pred 	%p<2>;
	.reg .b32 	%r<5>;
	.reg .b32 	%f<4>;
	.reg .b64 	%rd<11>;

	ld.param.u64 	%rd1, [_Z12sumaVectoresPfS_S__param_0];
	ld.param.u64 	%rd2, [_Z12sumaVectoresPfS_S__param_1];
	ld.param.u64 	%rd3, [_Z12sumaVectoresPfS_S__param_2];
	mov.u32 	%r2, %ctaid.x;
	mov.u32 	%r3, %ntid.x;
	mov.u32 	%r4, %tid.x;
	mad.lo.s32 	%r1, %r2, %r3, %r4;
	setp.gt.s32 	%p1, %r1, 8;
	@%p1 bra 	$L__BB0_2;
	cvta.to.global.u64 	%rd4, %rd1;
	cvta.to.global.u64 	%rd5, %rd2;
	cvta.to.global.u64 	%rd6, %rd3;
	mul.wide.s32 	%rd7, %r1, 4;
	add.s64 	%rd8, %rd4, %rd7;
	ld.global.f32 	%f1, [%rd8];
	add.s64 	%rd9, %rd5, %rd7;
	ld.global.f32 	%f2, [%rd9];
	add.f32 	%f3, %f1, %f2;
	add.s64 	%rd10, %rd6, %rd7;
	st.global.f32 	[%rd10], %f3;
$L__BB0_2:
	ret;

}


// ===== COMPILED SASS (sm_100) =====

	.target	sm_100

	.elftype	@"ET_EXEC"


//--------------------- .note.nv.tkinfo           --------------------------
	.section	.note.nv.tkinfo,"",@"SHT_NOTE"
	.sectionflags	@"SHF_NOTE_NV_TKINFO"
	.tkinfo
        /*0018*/ 	.word	0x00000002
        /*0030*/ 	.string	""
        /*0030*/ 	.string	"ptxas"
        /*0030*/ 	.string	"Cuda compilation tools, release 13.0, V13.0.88"
        /*0030*/ 	.string	"Build cuda_13.0.r13.0/compiler.36424714_0"
        /*0030*/ 	.string	"-arch sm_100 -m 64 "



//--------------------- .note.nv.cuinfo           --------------------------
	.section	.note.nv.cuinfo,"",@"SHT_NOTE"
	.sectionflags	@"SHF_NOTE_NV_CUINFO"
        /*0018*/ 	.short	0x0002
        /*001a*/ 	.short	0x0064
        /*001c*/ 	.short	0x0082
	.zero		2


//--------------------- .nv.info                  --------------------------
	.section	.nv.info,"",@"SHT_CUDA_INFO"
	.align	4


	//----- nvinfo : EIATTR_REGCOUNT
	.align		4
        /*0000*/ 	.byte	0x04, 0x2f
        /*0002*/ 	.short	(.L_1 - .L_0)
	.align		4
.L_0:
        /*0004*/ 	.word	index@(_Z12sumaVectoresPfS_S_)
        /*0008*/ 	.word	0x0000000c


	//----- nvinfo : EIATTR_FRAME_SIZE
	.align		4
.L_1:
        /*000c*/ 	.byte	0x04, 0x11
        /*000e*/ 	.short	(.L_3 - .L_2)
	.align		4
.L_2:
        /*0010*/ 	.word	index@(_Z12sumaVectoresPfS_S_)
        /*0014*/ 	.word	0x00000000


	//----- nvinfo : EIATTR_MIN_STACK_SIZE
	.align		4
.L_3:
        /*0018*/ 	.byte	0x04, 0x12
        /*001a*/ 	.short	(.L_5 - .L_4)
	.align		4
.L_4:
        /*001c*/ 	.word	index@(_Z12sumaVectoresPfS_S_)
        /*0020*/ 	.word	0x00000000
.L_5:


//--------------------- .nv.compat                --------------------------
	.section	.nv.compat,"",@"SHT_CUDA_COMPAT_INFO"
	.align	4
        /*0000*/ 	.byte	0x02, 0x09, 0x00, 0x00, 0x02, 0x02, 0x01, 0x00, 0x02, 0x05, 0x05, 0x00, 0x03, 0x07, 0x01, 0x01
        /*0010*/ 	.byte	0x02, 0x03, 0x00, 0x00, 0x02, 0x06, 0x01, 0x00, 0x04, 0x0b, 0x08, 0x00, 0x09, 0x00, 0x00, 0x00
        /*0020*/ 	.byte	0x00, 0x00, 0x00, 0x00


//--------------------- .nv.info._Z12sumaVectoresPfS_S_ --------------------------
	.section	.nv.info._Z12sumaVectoresPfS_S_,"",@"SHT_CUDA_INFO"
	.sectionflags	@""
	.align	4


	//----- nvinfo : EIATTR_CUDA_API_VERSION
	.align		4
        /*0000*/ 	.byte	0x04, 0x37
        /*0002*/ 	.short	(.L_7 - .L_6)
.L_6:
        /*0004*/ 	.word	0x00000082


	//----- nvinfo : EIATTR_KPARAM_INFO
	.align		4
.L_7:
        /*0008*/ 	.byte	0x04, 0x17
        /*000a*/ 	.short	(.L_9 - .L_8)
.L_8:
        /*000c*/ 	.word	0x00000000
        /*0010*/ 	.short	0x0002
        /*0012*/ 	.short	0x0010
        /*0014*/ 	.byte	0x00, 0xf5, 0x21, 0x00


	//----- nvinfo : EIATTR_KPARAM_INFO
	.align		4
.L_9:
        /*0018*/ 	.byte	0x04, 0x17
        /*001a*/ 	.short	(.L_11 - .L_10)
.L_10:
        /*001c*/ 	.word	0x00000000
        /*0020*/ 	.short	0x0001
        /*0022*/ 	.short	0x0008
        /*0024*/ 	.byte	0x00, 0xf5, 0x21, 0x00


	//----- nvinfo : EIATTR_KPARAM_INFO
	.align		4
.L_11:
        /*0028*/ 	.byte	0x04, 0x17
        /*002a*/ 	.short	(.L_13 - .L_12)
.L_12:
        /*002c*/ 	.word	0x00000000
        /*0030*/ 	.short	0x0000
        /*0032*/ 	.short	0x0000
        /*0034*/ 	.byte	0x00, 0xf5, 0x21, 0x00


	//----- nvinfo : EIATTR_SPARSE_MMA_MASK
	.align		4
.L_13:
        /*0038*/ 	.byte	0x03, 0x50
        /*003a*/ 	.short	0x0000


	//----- nvinfo : EIATTR_MAXREG_COUNT
	.align		4
        /*003c*/ 	.byte	0x03, 0x1b
        /*003e*/ 	.short	0x00ff


	//----- nvinfo : EIATTR_MERCURY_ISA_VERSION
	.align		4
        /*0040*/ 	.byte	0x03, 0x5f
        /*0042*/ 	.short	0x0101


	//----- nvinfo : EIATTR_VRC_CTA_INIT_COUNT
	.align		4
        /*0044*/ 	.byte	0x02, 0x4a
	.zero		1
	.zero		1


	//----- nvinfo : EIATTR_EXIT_INSTR_OFFSETS
	.align		4
        /*0048*/ 	.byte	0x04, 0x1c
        /*004a*/ 	.short	(.L_15 - .L_14)


	//   ....[0]....
.L_14:
        /*004c*/ 	.word	0x00000060


	//   ....[1]....
        /*0050*/ 	.word	0x00000120


	//----- nvinfo : EIATTR_CBANK_PARAM_SIZE
	.align		4
.L_15:
        /*0054*/ 	.byte	0x03, 0x19
        /*0056*/ 	.short	0x0018


	//----- nvinfo : EIATTR_PARAM_CBANK
	.align		4
        /*0058*/ 	.byte	0x04, 0x0a
        /*005a*/ 	.short	(.L_17 - .L_16)
	.align		4
.L_16:
        /*005c*/ 	.word	index@(.nv.constant0._Z12sumaVectoresPfS_S_)
        /*0060*/ 	.short	0x0380
        /*0062*/ 	.short	0x0018


	//----- nvinfo : EIATTR_SW_WAR
	.align		4
.L_17:
        /*0064*/ 	.byte	0x04, 0x36
        /*0066*/ 	.short	(.L_19 - .L_18)
.L_18:
        /*0068*/ 	.word	0x00000008
.L_19:


//--------------------- .nv.callgraph             --------------------------
	.section	.nv.callgraph,"",@"SHT_CUDA_CALLGRAPH"
	.align	4
	.sectionentsize	8
	.align		4
        /*0000*/ 	.word	0x00000000
	.align		4
        /*0004*/ 	.word	0xffffffff
	.align		4
        /*0008*/ 	.word	0x00000000
	.align		4
        /*000c*/ 	.word	0xfffffffe
	.align		4
        /*0010*/ 	.word	0x00000000
	.align		4
        /*0014*/ 	.word	0xfffffffd
	.align		4
        /*0018*/ 	.word	0x00000000
	.align		4
        /*001c*/ 	.word	0xfffffffc


//--------------------- .text._Z12sumaVectoresPfS_S_ --------------------------
	.section	.text._Z12sumaVectoresPfS_S_,"ax",@progbits
	.align	128
        .global         _Z12sumaVectoresPfS_S_
        .type           _Z12sumaVectoresPfS_S_,@function
        .size           _Z12sumaVectoresPfS_S_,(.L_x_1 - _Z12sumaVectoresPfS_S_)
        .other          _Z12sumaVectoresPfS_S_,@"STO_CUDA_ENTRY STV_DEFAULT"
_Z12sumaVectoresPfS_S_:
.text._Z12sumaVectoresPfS_S_:
[----:B------:R-:W-:Y:S01]  /*0000*/  LDC R1, c[0x0][0x37c] ;  /* 0x0000df00ff017b82 */ /* 0x000fe20000000800 */
[----:B------:R-:W0:Y:S07]  /*0010*/  S2R R0, SR_TID.X ;  /* 0x0000000000007919 */ /* 0x000e2e0000002100 */
[----:B------:R-:W0:Y:S08]  /*0020*/  S2UR UR4, SR_CTAID.X ;  /* 0x00000000000479c3 */ /* 0x000e300000002500 */
[----:B------:R-:W0:Y:S02]  /*0030*/  LDC R9, c[0x0][0x360] ;  /* 0x0000d800ff097b82 */ /* 0x000e240000000800 */
[----:B0-----:R-:W-:-:S05]  /*0040*/  IMAD R9, R9, UR4, R0 ;  /* 0x0000000409097c24 */ /* 0x001fca000f8e0200 */
[----:B------:R-:W-:-:S13]  /*0050*/  ISETP.GT.AND P0, PT, R9, 0x8, PT ;  /* 0x000000080900780c */ /* 0x000fda0003f04270 */
[----:B------:R-:W-:Y:S05]  /*0060*/  @P0 EXIT ;  /* 0x000000000000094d */ /* 0x000fea0003800000 */
[----:B------:R-:W0:Y:S01]  /*0070*/  LDC.64 R2, c[0x0][0x380] ;  /* 0x0000e000ff027b82 */ /* 0x000e220000000a00 */
[----:B------:R-:W1:Y:S07]  /*0080*/  LDCU.64 UR4, c[0x0][0x358] ;  /* 0x00006b00ff0477ac */ /* 0x000e6e0008000a00 */
[----:B------:R-:W2:Y:S08]  /*0090*/  LDC.64 R4, c[0x0][0x388] ;  /* 0x0000e200ff047b82 */ /* 0x000eb00000000a00 */
[----:B------:R-:W3:Y:S01]  /*00a0*/  LDC.64 R6, c[0x0][0x390] ;  /* 0x0000e400ff067b82 */ /* 0x000ee20000000a00 */
[----:B0-----:R-:W-:-:S06]  /*00b0*/  IMAD.WIDE R2, R9, 0x4, R2 ;  /* 0x0000000409027825 */ /* 0x001fcc00078e0202 */
[----:B-1----:R-:W4:Y:S01]  /*00c0*/  LDG.E R2, desc[UR4][R2.64] ;  /* 0x0000000402027981 */ /* 0x002f22000c1e1900 */
[----:B--2---:R-:W-:-:S06]  /*00d0*/  IMAD.WIDE R4, R9, 0x4, R4 ;  /* 0x0000000409047825 */ /* 0x004fcc00078e0204 */
[----:B------:R-:W4:Y:S01]  /*00e0*/  LDG.E R5, desc[UR4][R4.64] ;  /* 0x0000000404057981 */ /* 0x000f22000c1e1900 */
[----:B---3--:R-:W-:-:S04]  /*00f0*/  IMAD.WIDE R6, R9, 0x4, R6 ;  /* 0x0000000409067825 */ /* 0x008fc800078e0206 */
[----:B----4-:R-:W-:-:S05]  /*0100*/  FADD R9, R2, R5 ;  /* 0x0000000502097221 */ /* 0x010fca0000000000 */
[----:B------:R-:W-:Y:S01]  /*0110*/  STG.E desc[UR4][R6.64], R9 ;  /* 0x0000000906007986 */ /* 0x000fe2000c101904 */
[----:B------:R-:W-:Y:S05]  /*0120*/  EXIT ;  /* 0x000000000000794d */ /* 0x000fea0003800000 */
.L_x_0:
[----:B------:R-:W-:-:S00]  /*0130*/  BRA `(.L_x_0) ;  /* 0xfffffffc00fc7947 */ /* 0x000fc0000383ffff */
[----:B------:R-:W-:-:S00]  /*0140*/  NOP ;  /* 0x0000000000007918 */ /* 0x000fc00000000000 */
        /* <DEDUP_REMOVED lines=11> */
.L_x_1:


//--------------------- .nv.shared.reserved.0     --------------------------
	.section	.nv.shared.reserved.0,"aw",@nobits
	.weak		__nv_reservedSMEM_offset_0_alias
	.size		__nv_reservedSMEM_offset_0_alias, 0, 64
	.other		__nv_reservedSMEM_offset_0_alias,@"STO_CUDA_RESERVED_SHARED STV_DEFAULT"
__nv_reservedSMEM_offset_0_alias:
	.zero		0
	.zero		64


//--------------------- .nv.constant0._Z12sumaVectoresPfS_S_ --------------------------
	.section	.nv.constant0._Z12sumaVectoresPfS_S_,"a",@progbits
	.sectionflags	@""
	.align	4
.nv.constant0._Z12sumaVectoresPfS_S_:
	.zero		920


//--------------------- SYMBOLS --------------------------

	.type		.nv.reservedSmem.offset0,@object
	.size		.nv.reservedSmem.offset0,0x4
